	.headerflags	@"EF_CUDA_TEXMODE_UNIFIED EF_CUDA_64BIT_ADDRESS EF_CUDA_ACCELERATORS EF_CUDA_SM90 EF_CUDA_VIRTUAL_SM(EF_CUDA_SM90)"
	.elftype	@"ET_EXEC"


//--------------------- .nv.info                  --------------------------
	.section	.nv.info,"",@"SHT_CUDA_INFO"
	.align	4


	//----- nvinfo : EIATTR_REGCOUNT
	.align		4
        /*0000*/ 	.byte	0x04, 0x2f
        /*0002*/ 	.short	(.L_1 - .L_0)
	.align		4
.L_0:
        /*0004*/ 	.word	index@(triton_poi_fused_leaky_relu_0)
        /*0008*/ 	.word	0x0000000c


	//----- nvinfo : EIATTR_MIN_STACK_SIZE
	.align		4
.L_1:
        /*000c*/ 	.byte	0x04, 0x12
        /*000e*/ 	.short	(.L_3 - .L_2)
	.align		4
.L_2:
        /*0010*/ 	.word	index@(triton_poi_fused_leaky_relu_0)
        /*0014*/ 	.word	0x00000000


	//----- nvinfo : EIATTR_FRAME_SIZE
	.align		4
.L_3:
        /*0018*/ 	.byte	0x04, 0x11
        /*001a*/ 	.short	(.L_5 - .L_4)
	.align		4
.L_4:
        /*001c*/ 	.word	index@(triton_poi_fused_leaky_relu_0)
        /*0020*/ 	.word	0x00000000


	//----- nvinfo : EIATTR_MIN_STACK_SIZE
	.align		4
.L_5:
        /*0024*/ 	.byte	0x04, 0x12
        /*0026*/ 	.short	(.L_7 - .L_6)
	.align		4
.L_6:
        /*0028*/ 	.word	index@(triton_poi_fused_leaky_relu_0)
        /*002c*/ 	.word	0x00000000
.L_7:


//--------------------- .nv.info.triton_poi_fused_leaky_relu_0 --------------------------
	.section	.nv.info.triton_poi_fused_leaky_relu_0,"",@"SHT_CUDA_INFO"
	.sectionflags	@""
	.align	4


	//----- nvinfo : EIATTR_CUDA_API_VERSION
	.align		4
        /*0000*/ 	.byte	0x04, 0x37
        /*0002*/ 	.short	(.L_9 - .L_8)
.L_8:
        /*0004*/ 	.word	0x0000007c


	//----- nvinfo : EIATTR_KPARAM_INFO
	.align		4
.L_9:
        /*0008*/ 	.byte	0x04, 0x17
        /*000a*/ 	.short	(.L_11 - .L_10)
.L_10:
        /*000c*/ 	.word	0x00000000
        /*0010*/ 	.short	0x0002
        /*0012*/ 	.short	0x0010
        /*0014*/ 	.byte	0x00, 0xf0, 0x11, 0x00


	//----- nvinfo : EIATTR_KPARAM_INFO
	.align		4
.L_11:
        /*0018*/ 	.byte	0x04, 0x17
        /*001a*/ 	.short	(.L_13 - .L_12)
.L_12:
        /*001c*/ 	.word	0x00000000
        /*0020*/ 	.short	0x0001
        /*0022*/ 	.short	0x0008
        /*0024*/ 	.byte	0x00, 0xf4, 0x21, 0x00


	//----- nvinfo : EIATTR_KPARAM_INFO
	.align		4
.L_13:
        /*0028*/ 	.byte	0x04, 0x17
        /*002a*/ 	.short	(.L_15 - .L_14)
.L_14:
        /*002c*/ 	.word	0x00000000
        /*0030*/ 	.short	0x0000
        /*0032*/ 	.short	0x0000
        /*0034*/ 	.byte	0x00, 0xf4, 0x21, 0x00


	//----- nvinfo : EIATTR_SPARSE_MMA_MASK
	.align		4
.L_15:
        /*0038*/ 	.byte	0x03, 0x50
        /*003a*/ 	.short	0x0000


	//----- nvinfo : EIATTR_MAXREG_COUNT
	.align		4
        /*003c*/ 	.byte	0x03, 0x1b
        /*003e*/ 	.short	0x00ff


	//----- nvinfo : EIATTR_EXIT_INSTR_OFFSETS
	.align		4
        /*0040*/ 	.byte	0x04, 0x1c
        /*0042*/ 	.short	(.L_17 - .L_16)


	//   ....[0]....
.L_16:
        /*0044*/ 	.word	0x000001b0


	//   ....[1]....
        /*0048*/ 	.word	0x000001d0


	//----- nvinfo : EIATTR_REQNTID
	.align		4
.L_17:
        /*004c*/ 	.byte	0x04, 0x10
        /*004e*/ 	.short	(.L_19 - .L_18)
.L_18:
        /*0050*/ 	.word	0x00000080
        /*0054*/ 	.word	0x00000001
        /*0058*/ 	.word	0x00000001


	//----- nvinfo : EIATTR_CBANK_PARAM_SIZE
	.align		4
.L_19:
        /*005c*/ 	.byte	0x03, 0x19
        /*005e*/ 	.short	0x0014


	//----- nvinfo : EIATTR_PARAM_CBANK
	.align		4
        /*0060*/ 	.byte	0x04, 0x0a
        /*0062*/ 	.short	(.L_21 - .L_20)
	.align		4
.L_20:
        /*0064*/ 	.word	index@(.nv.constant0.triton_poi_fused_leaky_relu_0)
        /*0068*/ 	.short	0x0210
        /*006a*/ 	.short	0x0014


	//----- nvinfo : EIATTR_SW_WAR
	.align		4
.L_21:
        /*006c*/ 	.byte	0x04, 0x36
        /*006e*/ 	.short	(.L_23 - .L_22)
.L_22:
        /*0070*/ 	.word	0x00000008
.L_23:


//--------------------- .nv.callgraph             --------------------------
	.section	.nv.callgraph,"",@"SHT_CUDA_CALLGRAPH"
	.align	4
	.sectionentsize	8
	.align		4
        /*0000*/ 	.word	0x00000000
	.align		4
        /*0004*/ 	.word	0xffffffff
	.align		4
        /*0008*/ 	.word	0x00000000
	.align		4
        /*000c*/ 	.word	0xfffffffe
	.align		4
        /*0010*/ 	.word	0x00000000
	.align		4
        /*0014*/ 	.word	0xfffffffd
	.align		4
        /*0018*/ 	.word	0x00000000
	.align		4
        /*001c*/ 	.word	0xfffffffc


//--------------------- .text.triton_poi_fused_leaky_relu_0 --------------------------
	.section	.text.triton_poi_fused_leaky_relu_0,"ax",@progbits
	.align	128
        .global         triton_poi_fused_leaky_relu_0
        .type           triton_poi_fused_leaky_relu_0,@function
        .size           triton_poi_fused_leaky_relu_0,(.L_x_1 - triton_poi_fused_leaky_relu_0)
        .other          triton_poi_fused_leaky_relu_0,@"STO_CUDA_ENTRY STV_DEFAULT"
triton_poi_fused_leaky_relu_0:
.text.triton_poi_fused_leaky_relu_0:
[----:B------:R-:W0:Y:S02]  /*0000*/  LDC R1, c[0x0][0x28] ;  /* 0x00000a00ff017b82 */ /* 0x000e240000000800 */
[----:B------:R-:W1:Y:S01]  /*0010*/  S2R R0, SR_TID.X ;  /* 0x0000000000007919 */ /* 0x000e620000002100 */
[----:B------:R-:W2:Y:S01]  /*0020*/  LDC.64 R2, c[0x0][0x210] ;  /* 0x00008400ff027b82 */ /* 0x000ea20000000a00 */
[----:B------:R-:W-:Y:S01]  /*0030*/  ULDC.64 UR4, c[0x0][0x208] ;  /* 0x0000820000047ab9 */ /* 0x000fe20000000a00 */
[----:B------:R-:W3:Y:S06]  /*0040*/  S2R R7, SR_CTAID.X ;  /* 0x0000000000077919 */ /* 0x000eec0000002500 */
[----:B------:R-:W4:Y:S01]  /*0050*/  LDC.64 R4, c[0x0][0x218] ;  /* 0x00008600ff047b82 */ /* 0x000f220000000a00 */
[----:B-1----:R-:W-:Y:S01]  /*0060*/  IMAD.SHL.U32 R0, R0, 0x2, RZ ;  /* 0x0000000200007824 */ /* 0x002fe200078e00ff */
[----:B---3--:R-:W-:-:S04]  /*0070*/  SHF.R.S32.HI R6, RZ, 0x17, R7 ;  /* 0x00000017ff067819 */ /* 0x008fc80000011407 */
[----:B------:R-:W-:-:S05]  /*0080*/  LOP3.LUT R0, R0, 0xfe, RZ, 0xc0, !PT ;  /* 0x000000fe00007812 */ /* 0x000fca00078ec0ff */
[----:B------:R-:W-:Y:S01]  /*0090*/  IMAD R7, R7, 0x100, R0 ;  /* 0x0000010007077824 */ /* 0x000fe200078e0200 */
[----:B------:R-:W-:-:S03]  /*00a0*/  SGXT R0, R6, 0x1 ;  /* 0x000000010600781a */ /* 0x000fc60000000200 */
[C---:B--2---:R-:W-:Y:S01]  /*00b0*/  IMAD.WIDE R2, R7.reuse, 0x4, R2 ;  /* 0x0000000407027825 */ /* 0x044fe200078e0202 */
[----:B------:R-:W-:Y:S02]  /*00c0*/  LEA.HI R0, R0, R7, RZ, 0x2 ;  /* 0x0000000700007211 */ /* 0x000fe400078f10ff */
[----:B------:R-:W-:Y:S02]  /*00d0*/  ISETP.GE.AND P2, PT, R7, 0x100, PT ;  /* 0x000001000700780c */ /* 0x000fe40003f46270 */
[----:B------:R-:W-:-:S05]  /*00e0*/  LOP3.LUT R0, R0, 0xfffffffc, RZ, 0xc0, !PT ;  /* 0xfffffffc00007812 */ /* 0x000fca00078ec0ff */
[----:B------:R-:W-:Y:S01]  /*00f0*/  IMAD.IADD R9, R7, 0x1, -R0 ;  /* 0x0000000107097824 */ /* 0x000fe200078e0a00 */
[----:B------:R-:W-:-:S03]  /*0100*/  CS2R R6, SRZ ;  /* 0x0000000000067805 */ /* 0x000fc6000001ff00 */
[----:B----4-:R-:W-:Y:S01]  /*0110*/  IMAD.WIDE R4, R9, 0x4, R4 ;  /* 0x0000000409047825 */ /* 0x010fe200078e0204 */
[----:B------:R-:W-:Y:S02]  /*0120*/  CS2R R8, SRZ ;  /* 0x0000000000087805 */ /* 0x000fe4000001ff00 */
[----:B------:R-:W2:Y:S04]  /*0130*/  @!P2 LDG.E.64 R6, desc[UR4][R2.64] ;  /* 0x000000040206a981 */ /* 0x000ea8000c1e1b00 */
[----:B------:R-:W2:Y:S02]  /*0140*/  @!P2 LDG.E.EL.64 R8, desc[UR4][R4.64] ;  /* 0x000000040408a981 */ /* 0x000ea4000c2e1b00 */
[----:B--2---:R-:W-:Y:S01]  /*0150*/  FSETP.GT.AND P0, PT, R6, -R8, PT ;  /* 0x800000080600720b */ /* 0x004fe20003f04000 */
[----:B------:R-:W-:Y:S01]  /*0160*/  FADD R6, R8, R6 ;  /* 0x0000000608067221 */ /* 0x000fe20000000000 */
[----:B------:R-:W-:Y:S01]  /*0170*/  FSETP.GT.AND P1, PT, R7, -R9, PT ;  /* 0x800000090700720b */ /* 0x000fe20003f24000 */
[----:B------:R-:W-:-:S10]  /*0180*/  FADD R7, R9, R7 ;  /* 0x0000000709077221 */ /* 0x000fd40000000000 */
[----:B------:R-:W-:Y:S02]  /*0190*/  @!P0 FMUL R6, R6, 0.20000000298023223877 ;  /* 0x3e4ccccd06068820 */ /* 0x000fe40000400000 */
[----:B------:R-:W-:Y:S01]  /*01a0*/  @!P1 FMUL R7, R7, 0.20000000298023223877 ;  /* 0x3e4ccccd07079820 */ /* 0x000fe20000400000 */
[----:B------:R-:W-:Y:S06]  /*01b0*/  @P2 EXIT ;  /* 0x000000000000294d */ /* 0x000fec0003800000 */
[----:B------:R-:W-:Y:S01]  /*01c0*/  STG.E.64 desc[UR4][R2.64], R6 ;  /* 0x0000000602007986 */ /* 0x000fe2000c101b04 */
[----:B------:R-:W-:Y:S05]  /*01d0*/  EXIT ;  /* 0x000000000000794d */ /* 0x000fea0003800000 */
.L_x_0:
[----:B------:R-:W-:-:S00]  /*01e0*/  BRA `(.L_x_0) ;  /* 0xfffffffc00fc7947 */ /* 0x000fc0000383ffff */
[----:B------:R-:W-:-:S00]  /*01f0*/  NOP ;  /* 0x0000000000007918 */ /* 0x000fc00000000000 */
        /* <DEDUP_REMOVED lines=8> */
.L_x_1:


//--------------------- .nv.constant0.triton_poi_fused_leaky_relu_0 --------------------------
	.section	.nv.constant0.triton_poi_fused_leaky_relu_0,"a",@progbits
	.sectionflags	@""
	.align	4
.nv.constant0.triton_poi_fused_leaky_relu_0:
	.zero		548
